//
// Generated by NVIDIA NVVM Compiler
//
// Compiler Build ID: CL-36424714
// Cuda compilation tools, release 13.0, V13.0.88
// Based on NVVM 20.0.0
//

.version 9.0
.target sm_100
.address_size 64

	// .globl	_Z19game_of_life_kernelPKmPmi

.visible .entry _Z19game_of_life_kernelPKmPmi(
	.param .u64 .ptr .align 1 _Z19game_of_life_kernelPKmPmi_param_0,
	.param .u64 .ptr .align 1 _Z19game_of_life_kernelPKmPmi_param_1,
	.param .u32 _Z19game_of_life_kernelPKmPmi_param_2
)
{
	.reg .pred 	%p<43>;
	.reg .b16 	%rs<26>;
	.reg .b32 	%r<214>;
	.reg .b64 	%rd<108>;

	ld.param.u64 	%rd36, [_Z19game_of_life_kernelPKmPmi_param_0];
	ld.param.u32 	%r54, [_Z19game_of_life_kernelPKmPmi_param_2];
	cvta.to.global.u64 	%rd1, %rd36;
	mov.u32 	%r55, %ctaid.x;
	mov.u32 	%r56, %ntid.x;
	mov.u32 	%r57, %tid.x;
	mad.lo.s32 	%r1, %r55, %r56, %r57;
	mov.u32 	%r58, %ctaid.y;
	mov.u32 	%r59, %ntid.y;
	mov.u32 	%r60, %tid.y;
	mad.lo.s32 	%r61, %r58, %r59, %r60;
	max.s32 	%r62, %r1, %r61;
	setp.ge.s32 	%p1, %r62, %r54;
	@%p1 bra 	$L__BB0_58;
	mul.lo.s32 	%r3, %r54, %r61;
	add.s32 	%r4, %r3, %r1;
	mul.wide.s32 	%rd37, %r4, 8;
	add.s64 	%rd2, %rd1, %rd37;
	ld.global.u64 	%rd3, [%rd2];
	setp.eq.s32 	%p2, %r61, 0;
	mov.b32 	%r203, 0;
	@%p2 bra 	$L__BB0_3;
	sub.s32 	%r64, %r3, %r54;
	add.s32 	%r65, %r64, %r1;
	mul.wide.s32 	%rd38, %r65, 8;
	add.s64 	%rd39, %rd1, %rd38;
	ld.global.u8 	%r203, [%rd39+7];
$L__BB0_3:
	add.s32 	%r7, %r54, -1;
	setp.ge.u32 	%p3, %r61, %r7;
	mov.b32 	%r204, 0;
	@%p3 bra 	$L__BB0_5;
	mul.wide.s32 	%rd40, %r54, 8;
	add.s64 	%rd41, %rd2, %rd40;
	ld.global.u32 	%r204, [%rd41];
$L__BB0_5:
	setp.lt.s32 	%p4, %r1, 1;
	mov.b64 	%rd96, 0;
	@%p4 bra 	$L__BB0_7;
	add.s32 	%r67, %r4, -1;
	mul.wide.u32 	%rd43, %r67, 8;
	add.s64 	%rd44, %rd1, %rd43;
	ld.global.u64 	%rd96, [%rd44];
$L__BB0_7:
	setp.ge.s32 	%p5, %r1, %r7;
	mov.b64 	%rd97, 0;
	@%p5 bra 	$L__BB0_9;
	ld.global.u64 	%rd97, [%rd2+8];
$L__BB0_9:
	setp.lt.s32 	%p6, %r1, 1;
	setp.eq.s32 	%p7, %r61, 0;
	mov.b16 	%rs22, 0;
	or.pred  	%p8, %p7, %p6;
	@%p8 bra 	$L__BB0_11;
	sub.s32 	%r68, %r3, %r54;
	add.s32 	%r69, %r1, %r68;
	add.s32 	%r70, %r69, -1;
	mul.wide.u32 	%rd46, %r70, 8;
	add.s64 	%rd47, %rd1, %rd46;
	ld.global.u64 	%rd48, [%rd47];
	shr.u64 	%rd49, %rd48, 63;
	cvt.u16.u64 	%rs22, %rd49;
$L__BB0_11:
	setp.eq.s32 	%p9, %r61, 0;
	setp.ge.s32 	%p10, %r1, %r7;
	mov.b32 	%r205, 0;
	or.pred  	%p11, %p9, %p10;
	@%p11 bra 	$L__BB0_13;
	sub.s32 	%r72, %r3, %r54;
	cvt.s64.s32 	%rd50, %r72;
	cvt.s64.s32 	%rd51, %r1;
	add.s64 	%rd52, %rd51, %rd50;
	shl.b64 	%rd53, %rd52, 3;
	add.s64 	%rd54, %rd1, %rd53;
	ld.global.u8 	%r73, [%rd54+15];
	and.b32  	%r205, %r73, 1;
$L__BB0_13:
	setp.lt.s32 	%p12, %r1, 1;
	setp.ge.u32 	%p13, %r61, %r7;
	mov.b16 	%rs23, 0;
	or.pred  	%p14, %p12, %p13;
	@%p14 bra 	$L__BB0_15;
	add.s32 	%r74, %r3, %r54;
	add.s32 	%r75, %r1, %r74;
	add.s32 	%r76, %r75, -1;
	mul.wide.u32 	%rd55, %r76, 8;
	add.s64 	%rd56, %rd1, %rd55;
	ld.global.u8 	%rs11, [%rd56];
	shr.u16 	%rs23, %rs11, 7;
$L__BB0_15:
	setp.ge.s32 	%p15, %r1, %r7;
	setp.ge.u32 	%p16, %r61, %r7;
	mov.b32 	%r206, 0;
	or.pred  	%p17, %p16, %p15;
	@%p17 bra 	$L__BB0_17;
	add.s32 	%r78, %r3, %r54;
	cvt.s64.s32 	%rd57, %r78;
	cvt.s64.s32 	%rd58, %r1;
	add.s64 	%rd59, %rd58, %rd57;
	shl.b64 	%rd60, %rd59, 3;
	add.s64 	%rd61, %rd1, %rd60;
	ld.global.u32 	%r79, [%rd61+8];
	and.b32  	%r206, %r79, 1;
$L__BB0_17:
	mov.b64 	%rd99, 0;
	mov.b32 	%r209, 0;
	mov.b32 	%r208, 7;
	mov.b32 	%r207, -8;
	mov.b64 	%rd98, 8;
$L__BB0_18:
	setp.eq.s32 	%p18, %r208, 7;
	mov.u32 	%r210, %r203;
	mov.u16 	%rs24, %rs22;
	mov.u32 	%r211, %r205;
	@%p18 bra 	$L__BB0_21;
	setp.ge.s32 	%p19, %r1, %r7;
	setp.gt.s32 	%p20, %r1, 0;
	add.s32 	%r84, %r209, -8;
	cvt.u64.u32 	%rd10, %r84;
	shr.u64 	%rd64, %rd3, %r84;
	cvt.u32.u64 	%r210, %rd64;
	shr.u64 	%rd65, %rd96, %r84;
	cvt.u16.u64 	%rs12, %rd65;
	and.b16  	%rs13, %rs12, 128;
	shr.u16 	%rs14, %rs13, 7;
	selp.b16 	%rs24, %rs14, 0, %p20;
	mov.b32 	%r211, 0;
	@%p19 bra 	$L__BB0_21;
	cvt.u32.u64 	%r85, %rd10;
	shr.u64 	%rd66, %rd97, %r85;
	cvt.u32.u64 	%r86, %rd66;
	and.b32  	%r211, %r86, 1;
$L__BB0_21:
	cvt.u32.u64 	%r87, %rd98;
	add.s32 	%r88, %r87, -8;
	shr.u64 	%rd11, %rd3, %r88;
	add.s32 	%r207, %r207, 1;
	setp.eq.s32 	%p21, %r207, 0;
	mov.u32 	%r212, %r204;
	mov.u16 	%rs25, %rs23;
	mov.u32 	%r213, %r206;
	@%p21 bra 	$L__BB0_24;
	setp.ge.s32 	%p22, %r1, %r7;
	setp.gt.s32 	%p23, %r1, 0;
	shr.u64 	%rd67, %rd3, %r87;
	cvt.u32.u64 	%r212, %rd67;
	shr.u64 	%rd68, %rd96, %r87;
	cvt.u16.u64 	%rs15, %rd68;
	and.b16  	%rs16, %rs15, 128;
	shr.u16 	%rs17, %rs16, 7;
	selp.b16 	%rs25, %rs17, 0, %p23;
	mov.b32 	%r213, 0;
	@%p22 bra 	$L__BB0_24;
	shr.u64 	%rd69, %rd97, %r87;
	cvt.u32.u64 	%r92, %rd69;
	and.b32  	%r213, %r92, 1;
$L__BB0_24:
	mul.wide.u16 	%r94, %rs24, 512;
	shl.b32 	%r96, %r210, 1;
	and.b32  	%r97, %r96, 510;
	or.b32  	%r98, %r94, %r97;
	or.b32  	%r26, %r98, %r211;
	cvt.u32.u64 	%r99, %rd11;
	shl.b32 	%r27, %r99, 1;
	mul.wide.u16 	%r100, %rs25, 512;
	shl.b32 	%r102, %r212, 1;
	and.b32  	%r103, %r102, 510;
	or.b32  	%r104, %r100, %r103;
	or.b32  	%r28, %r104, %r213;
	xor.b32  	%r105, %r94, %r96;
	cvt.u16.u32 	%rs18, %r105;
	shr.u16 	%rs19, %rs18, 1;
	cvt.u32.u16 	%r106, %rs19;
	and.b32  	%r29, %r106, 1;
	shr.u32 	%r107, %r210, 1;
	and.b32  	%r30, %r107, 1;
	shr.u32 	%r108, %r99, 1;
	and.b32  	%r31, %r108, 1;
	xor.b32  	%r109, %r100, %r102;
	cvt.u16.u32 	%rs20, %r109;
	shr.u16 	%rs21, %rs20, 1;
	cvt.u32.u16 	%r110, %rs21;
	and.b32  	%r32, %r110, 1;
	shr.u32 	%r111, %r212, 1;
	and.b32  	%r33, %r111, 1;
	shr.u64 	%rd71, %rd97, %r88;
	cvt.u32.u64 	%r114, %rd71;
	and.b32  	%r115, %r114, 1;
	setp.lt.s32 	%p24, %r1, %r7;
	selp.b32 	%r116, %r115, 0, %p24;
	add.s32 	%r117, %r116, %r211;
	add.s32 	%r118, %r117, %r213;
	add.s32 	%r119, %r118, %r29;
	add.s32 	%r120, %r119, %r30;
	add.s32 	%r121, %r120, %r31;
	add.s32 	%r122, %r121, %r32;
	add.s32 	%r93, %r122, %r33;
	mov.b64 	%rd100, 1;
	setp.eq.s32 	%p25, %r93, 3;
	@%p25 bra 	$L__BB0_28;
	setp.ne.s32 	%p26, %r93, 2;
	@%p26 bra 	$L__BB0_27;
	and.b64  	%rd100, %rd11, 1;
	bra.uni 	$L__BB0_28;
$L__BB0_27:
	mov.b64 	%rd100, 0;
$L__BB0_28:
	shr.u32 	%r124, %r26, 3;
	and.b32  	%r34, %r124, 1;
	and.b32  	%r126, %r99, 1;
	shr.u32 	%r127, %r27, 3;
	and.b32  	%r35, %r127, 1;
	shr.u32 	%r128, %r28, 3;
	and.b32  	%r36, %r128, 1;
	add.s32 	%r129, %r126, %r29;
	add.s32 	%r130, %r129, %r32;
	add.s32 	%r131, %r130, %r30;
	add.s32 	%r132, %r131, %r34;
	add.s32 	%r133, %r132, %r35;
	add.s32 	%r134, %r133, %r33;
	add.s32 	%r123, %r134, %r36;
	mov.b64 	%rd101, 2;
	setp.eq.s32 	%p27, %r123, 3;
	@%p27 bra 	$L__BB0_32;
	setp.ne.s32 	%p28, %r123, 2;
	@%p28 bra 	$L__BB0_31;
	and.b64  	%rd101, %rd11, 2;
	bra.uni 	$L__BB0_32;
$L__BB0_31:
	mov.b64 	%rd101, 0;
$L__BB0_32:
	or.b64  	%rd16, %rd100, %rd101;
	shr.u32 	%r136, %r26, 4;
	and.b32  	%r37, %r136, 1;
	shr.u32 	%r137, %r27, 4;
	and.b32  	%r38, %r137, 1;
	shr.u32 	%r138, %r28, 4;
	and.b32  	%r39, %r138, 1;
	add.s32 	%r139, %r31, %r30;
	add.s32 	%r140, %r139, %r33;
	add.s32 	%r141, %r140, %r34;
	add.s32 	%r142, %r141, %r37;
	add.s32 	%r143, %r142, %r38;
	add.s32 	%r144, %r143, %r36;
	add.s32 	%r135, %r144, %r39;
	mov.b64 	%rd102, 4;
	setp.eq.s32 	%p29, %r135, 3;
	@%p29 bra 	$L__BB0_36;
	setp.ne.s32 	%p30, %r135, 2;
	@%p30 bra 	$L__BB0_35;
	and.b64  	%rd102, %rd11, 4;
	bra.uni 	$L__BB0_36;
$L__BB0_35:
	mov.b64 	%rd102, 0;
$L__BB0_36:
	or.b64  	%rd19, %rd16, %rd102;
	shr.u32 	%r146, %r26, 5;
	and.b32  	%r40, %r146, 1;
	shr.u32 	%r147, %r27, 5;
	and.b32  	%r41, %r147, 1;
	shr.u32 	%r148, %r28, 5;
	and.b32  	%r42, %r148, 1;
	add.s32 	%r149, %r35, %r34;
	add.s32 	%r150, %r149, %r36;
	add.s32 	%r151, %r150, %r37;
	add.s32 	%r152, %r151, %r40;
	add.s32 	%r153, %r152, %r41;
	add.s32 	%r154, %r153, %r39;
	add.s32 	%r145, %r154, %r42;
	mov.b64 	%rd103, 8;
	setp.eq.s32 	%p31, %r145, 3;
	@%p31 bra 	$L__BB0_40;
	setp.ne.s32 	%p32, %r145, 2;
	@%p32 bra 	$L__BB0_39;
	and.b64  	%rd103, %rd11, 8;
	bra.uni 	$L__BB0_40;
$L__BB0_39:
	mov.b64 	%rd103, 0;
$L__BB0_40:
	or.b64  	%rd22, %rd19, %rd103;
	shr.u32 	%r156, %r26, 6;
	and.b32  	%r43, %r156, 1;
	shr.u32 	%r157, %r27, 6;
	and.b32  	%r44, %r157, 1;
	shr.u32 	%r158, %r28, 6;
	and.b32  	%r45, %r158, 1;
	add.s32 	%r159, %r38, %r37;
	add.s32 	%r160, %r159, %r39;
	add.s32 	%r161, %r160, %r40;
	add.s32 	%r162, %r161, %r43;
	add.s32 	%r163, %r162, %r44;
	add.s32 	%r164, %r163, %r42;
	add.s32 	%r155, %r164, %r45;
	mov.b64 	%rd104, 16;
	setp.eq.s32 	%p33, %r155, 3;
	@%p33 bra 	$L__BB0_44;
	setp.ne.s32 	%p34, %r155, 2;
	@%p34 bra 	$L__BB0_43;
	and.b64  	%rd104, %rd11, 16;
	bra.uni 	$L__BB0_44;
$L__BB0_43:
	mov.b64 	%rd104, 0;
$L__BB0_44:
	or.b64  	%rd25, %rd22, %rd104;
	shr.u32 	%r166, %r26, 7;
	and.b32  	%r46, %r166, 1;
	shr.u32 	%r167, %r27, 7;
	and.b32  	%r47, %r167, 1;
	shr.u32 	%r168, %r28, 7;
	and.b32  	%r48, %r168, 1;
	add.s32 	%r169, %r41, %r40;
	add.s32 	%r170, %r169, %r42;
	add.s32 	%r171, %r170, %r43;
	add.s32 	%r172, %r171, %r46;
	add.s32 	%r173, %r172, %r47;
	add.s32 	%r174, %r173, %r45;
	add.s32 	%r165, %r174, %r48;
	mov.b64 	%rd105, 32;
	setp.eq.s32 	%p35, %r165, 3;
	@%p35 bra 	$L__BB0_48;
	setp.ne.s32 	%p36, %r165, 2;
	@%p36 bra 	$L__BB0_47;
	and.b64  	%rd105, %rd11, 32;
	bra.uni 	$L__BB0_48;
$L__BB0_47:
	mov.b64 	%rd105, 0;
$L__BB0_48:
	shr.u32 	%r176, %r26, 8;
	and.b32  	%r49, %r176, 1;
	shr.u32 	%r177, %r27, 8;
	and.b32  	%r178, %r177, 1;
	shr.u32 	%r179, %r28, 8;
	and.b32  	%r50, %r179, 1;
	add.s32 	%r180, %r44, %r43;
	add.s32 	%r181, %r180, %r45;
	add.s32 	%r182, %r181, %r46;
	add.s32 	%r183, %r182, %r49;
	add.s32 	%r184, %r183, %r178;
	add.s32 	%r185, %r184, %r48;
	add.s32 	%r175, %r185, %r50;
	mov.b64 	%rd106, 64;
	setp.eq.s32 	%p37, %r175, 3;
	@%p37 bra 	$L__BB0_52;
	setp.ne.s32 	%p38, %r175, 2;
	@%p38 bra 	$L__BB0_51;
	and.b64  	%rd106, %rd11, 64;
	bra.uni 	$L__BB0_52;
$L__BB0_51:
	mov.b64 	%rd106, 0;
$L__BB0_52:
	setp.gt.s32 	%p39, %r1, 0;
	shr.u32 	%r187, %r26, 9;
	and.b32  	%r188, %r187, 1;
	add.s64 	%rd30, %rd98, -8;
	cvt.u32.u64 	%r189, %rd30;
	shr.u64 	%rd86, %rd96, %r189;
	cvt.u32.u64 	%r190, %rd86;
	shr.u32 	%r191, %r190, 7;
	and.b32  	%r192, %r191, 1;
	selp.b32 	%r193, %r192, 0, %p39;
	shr.u32 	%r194, %r28, 9;
	and.b32  	%r195, %r194, 1;
	add.s32 	%r196, %r47, %r46;
	add.s32 	%r197, %r196, %r48;
	add.s32 	%r198, %r197, %r49;
	add.s32 	%r199, %r198, %r188;
	add.s32 	%r200, %r199, %r193;
	add.s32 	%r201, %r200, %r50;
	add.s32 	%r186, %r201, %r195;
	mov.b64 	%rd107, 128;
	setp.eq.s32 	%p40, %r186, 3;
	@%p40 bra 	$L__BB0_56;
	setp.ne.s32 	%p41, %r186, 2;
	@%p41 bra 	$L__BB0_55;
	and.b64  	%rd107, %rd11, 128;
	bra.uni 	$L__BB0_56;
$L__BB0_55:
	mov.b64 	%rd107, 0;
$L__BB0_56:
	or.b64  	%rd88, %rd25, %rd105;
	or.b64  	%rd89, %rd88, %rd106;
	or.b64  	%rd90, %rd89, %rd107;
	shl.b64 	%rd91, %rd90, %r189;
	or.b64  	%rd99, %rd91, %rd99;
	add.s32 	%r209, %r209, 8;
	add.s32 	%r208, %r208, -1;
	add.s64 	%rd98, %rd98, 8;
	setp.ne.s32 	%p42, %r208, -1;
	@%p42 bra 	$L__BB0_18;
	ld.param.u64 	%rd95, [_Z19game_of_life_kernelPKmPmi_param_1];
	cvta.to.global.u64 	%rd92, %rd95;
	mul.wide.s32 	%rd93, %r4, 8;
	add.s64 	%rd94, %rd92, %rd93;
	st.global.u64 	[%rd94], %rd99;
$L__BB0_58:
	ret;

}


// ===== COMPILED SASS (sm_100) =====

	.target	sm_100

	.elftype	@"ET_EXEC"


//--------------------- .note.nv.tkinfo           --------------------------
	.section	.note.nv.tkinfo,"",@"SHT_NOTE"
	.sectionflags	@"SHF_NOTE_NV_TKINFO"
	.tkinfo
        /*0018*/ 	.word	0x00000002
        /*0030*/ 	.string	""
        /*0030*/ 	.string	"ptxas"
        /*0030*/ 	.string	"Cuda compilation tools, release 13.0, V13.0.88"
        /*0030*/ 	.string	"Build cuda_13.0.r13.0/compiler.36424714_0"
        /*0030*/ 	.string	"-arch sm_100 -m 64 "



//--------------------- .note.nv.cuinfo           --------------------------
	.section	.note.nv.cuinfo,"",@"SHT_NOTE"
	.sectionflags	@"SHF_NOTE_NV_CUINFO"
        /*0018*/ 	.short	0x0002
        /*001a*/ 	.short	0x0064
        /*001c*/ 	.short	0x0082
	.zero		2


//--------------------- .nv.info                  --------------------------
	.section	.nv.info,"",@"SHT_CUDA_INFO"
	.align	4


	//----- nvinfo : EIATTR_REGCOUNT
	.align		4
        /*0000*/ 	.byte	0x04, 0x2f
        /*0002*/ 	.short	(.L_1 - .L_0)
	.align		4
.L_0:
        /*0004*/ 	.word	index@(_Z19game_of_life_kernelPKmPmi)
        /*0008*/ 	.word	0x00000020


	//----- nvinfo : EIATTR_FRAME_SIZE
	.align		4
.L_1:
        /*000c*/ 	.byte	0x04, 0x11
        /*000e*/ 	.short	(.L_3 - .L_2)
	.align		4
.L_2:
        /*0010*/ 	.word	index@(_Z19game_of_life_kernelPKmPmi)
        /*0014*/ 	.word	0x00000000


	//----- nvinfo : EIATTR_MIN_STACK_SIZE
	.align		4
.L_3:
        /*0018*/ 	.byte	0x04, 0x12
        /*001a*/ 	.short	(.L_5 - .L_4)
	.align		4
.L_4:
        /*001c*/ 	.word	index@(_Z19game_of_life_kernelPKmPmi)
        /*0020*/ 	.word	0x00000000
.L_5:


//--------------------- .nv.compat                --------------------------
	.section	.nv.compat,"",@"SHT_CUDA_COMPAT_INFO"
	.align	4
        /*0000*/ 	.byte	0x02, 0x09, 0x00, 0x00, 0x02, 0x02, 0x01, 0x00, 0x02, 0x05, 0x05, 0x00, 0x03, 0x07, 0x01, 0x01
        /*0010*/ 	.byte	0x02, 0x03, 0x00, 0x00, 0x02, 0x06, 0x01, 0x00, 0x04, 0x0b, 0x08, 0x00, 0x09, 0x00, 0x00, 0x00
        /*0020*/ 	.byte	0x00, 0x00, 0x00, 0x00


//--------------------- .nv.info._Z19game_of_life_kernelPKmPmi --------------------------
	.section	.nv.info._Z19game_of_life_kernelPKmPmi,"",@"SHT_CUDA_INFO"
	.sectionflags	@""
	.align	4


	//----- nvinfo : EIATTR_CUDA_API_VERSION
	.align		4
        /*0000*/ 	.byte	0x04, 0x37
        /*0002*/ 	.short	(.L_7 - .L_6)
.L_6:
        /*0004*/ 	.word	0x00000082


	//----- nvinfo : EIATTR_KPARAM_INFO
	.align		4
.L_7:
        /*0008*/ 	.byte	0x04, 0x17
        /*000a*/ 	.short	(.L_9 - .L_8)
.L_8:
        /*000c*/ 	.word	0x00000000
        /*0010*/ 	.short	0x0002
        /*0012*/ 	.short	0x0010
        /*0014*/ 	.byte	0x00, 0xf0, 0x11, 0x00


	//----- nvinfo : EIATTR_KPARAM_INFO
	.align		4
.L_9:
        /*0018*/ 	.byte	0x04, 0x17
        /*001a*/ 	.short	(.L_11 - .L_10)
.L_10:
        /*001c*/ 	.word	0x00000000
        /*0020*/ 	.short	0x0001
        /*0022*/ 	.short	0x0008
        /*0024*/ 	.byte	0x00, 0xf5, 0x21, 0x00


	//----- nvinfo : EIATTR_KPARAM_INFO
	.align		4
.L_11:
        /*0028*/ 	.byte	0x04, 0x17
        /*002a*/ 	.short	(.L_13 - .L_12)
.L_12:
        /*002c*/ 	.word	0x00000000
        /*0030*/ 	.short	0x0000
        /*0032*/ 	.short	0x0000
        /*0034*/ 	.byte	0x00, 0xf5, 0x21, 0x00


	//----- nvinfo : EIATTR_SPARSE_MMA_MASK
	.align		4
.L_13:
        /*0038*/ 	.byte	0x03, 0x50
        /*003a*/ 	.short	0x0000


	//----- nvinfo : EIATTR_MAXREG_COUNT
	.align		4
        /*003c*/ 	.byte	0x03, 0x1b
        /*003e*/ 	.short	0x00ff


	//----- nvinfo : EIATTR_MERCURY_ISA_VERSION
	.align		4
        /*0040*/ 	.byte	0x03, 0x5f
        /*0042*/ 	.short	0x0101


	//----- nvinfo : EIATTR_VRC_CTA_INIT_COUNT
	.align		4
        /*0044*/ 	.byte	0x02, 0x4a
	.zero		1
	.zero		1


	//----- nvinfo : EIATTR_EXIT_INSTR_OFFSETS
	.align		4
        /*0048*/ 	.byte	0x04, 0x1c
        /*004a*/ 	.short	(.L_15 - .L_14)


	//   ....[0]....
.L_14:
        /*004c*/ 	.word	0x000000c0


	//   ....[1]....
        /*0050*/ 	.word	0x000013d0


	//----- nvinfo : EIATTR_CRS_STACK_SIZE
	.align		4
.L_15:
        /*0054*/ 	.byte	0x04, 0x1e
        /*0056*/ 	.short	(.L_17 - .L_16)
.L_16:
        /*0058*/ 	.word	0x00000000


	//----- nvinfo : EIATTR_CBANK_PARAM_SIZE
	.align		4
.L_17:
        /*005c*/ 	.byte	0x03, 0x19
        /*005e*/ 	.short	0x0014


	//----- nvinfo : EIATTR_PARAM_CBANK
	.align		4
        /*0060*/ 	.byte	0x04, 0x0a
        /*0062*/ 	.short	(.L_19 - .L_18)
	.align		4
.L_18:
        /*0064*/ 	.word	index@(.nv.constant0._Z19game_of_life_kernelPKmPmi)
        /*0068*/ 	.short	0x0380
        /*006a*/ 	.short	0x0014


	//----- nvinfo : EIATTR_SW_WAR
	.align		4
.L_19:
        /*006c*/ 	.byte	0x04, 0x36
        /*006e*/ 	.short	(.L_21 - .L_20)
.L_20:
        /*0070*/ 	.word	0x00000008
.L_21:


//--------------------- .nv.callgraph             --------------------------
	.section	.nv.callgraph,"",@"SHT_CUDA_CALLGRAPH"
	.align	4
	.sectionentsize	8
	.align		4
        /*0000*/ 	.word	0x00000000
	.align		4
        /*0004*/ 	.word	0xffffffff
	.align		4
        /*0008*/ 	.word	0x00000000
	.align		4
        /*000c*/ 	.word	0xfffffffe
	.align		4
        /*0010*/ 	.word	0x00000000
	.align		4
        /*0014*/ 	.word	0xfffffffd
	.align		4
        /*0018*/ 	.word	0x00000000
	.align		4
        /*001c*/ 	.word	0xfffffffc


//--------------------- .text._Z19game_of_life_kernelPKmPmi --------------------------
	.section	.text._Z19game_of_life_kernelPKmPmi,"ax",@progbits
	.align	128
        .global         _Z19game_of_life_kernelPKmPmi
        .type           _Z19game_of_life_kernelPKmPmi,@function
        .size           _Z19game_of_life_kernelPKmPmi,(.L_x_20 - _Z19game_of_life_kernelPKmPmi)
        .other          _Z19game_of_life_kernelPKmPmi,@"STO_CUDA_ENTRY STV_DEFAULT"
_Z19game_of_life_kernelPKmPmi:
.text._Z19game_of_life_kernelPKmPmi:
[----:B------:R-:W-:Y:S01]  /*0000*/  LDC R1, c[0x0][0x37c] ;  /* 0x0000df00ff017b82 */ /* 0x000fe20000000800 */
[----:B------:R-:W0:Y:S07]  /*0010*/  S2R R3, SR_TID.X ;  /* 0x0000000000037919 */ /* 0x000e2e0000002100 */
[----:B------:R-:W0:Y:S01]  /*0020*/  LDC R18, c[0x0][0x360] ;  /* 0x0000d800ff127b82 */ /* 0x000e220000000800 */
[----:B------:R-:W1:Y:S01]  /*0030*/  LDCU UR6, c[0x0][0x390] ;  /* 0x00007200ff0677ac */ /* 0x000e620008000800 */
[----:B------:R-:W2:Y:S06]  /*0040*/  S2R R5, SR_TID.Y ;  /* 0x0000000000057919 */ /* 0x000eac0000002200 */
[----:B------:R-:W0:Y:S08]  /*0050*/  S2UR UR4, SR_CTAID.X ;  /* 0x00000000000479c3 */ /* 0x000e300000002500 */
[----:B------:R-:W2:Y:S08]  /*0060*/  S2UR UR5, SR_CTAID.Y ;  /* 0x00000000000579c3 */ /* 0x000eb00000002600 */
[----:B------:R-:W2:Y:S01]  /*0070*/  LDC R0, c[0x0][0x364] ;  /* 0x0000d900ff007b82 */ /* 0x000ea20000000800 */
[----:B0-----:R-:W-:-:S02]  /*0080*/  IMAD R18, R18, UR4, R3 ;  /* 0x0000000412127c24 */ /* 0x001fc4000f8e0203 */
[----:B--2---:R-:W-:-:S05]  /*0090*/  IMAD R0, R0, UR5, R5 ;  /* 0x0000000500007c24 */ /* 0x004fca000f8e0205 */
[----:B------:R-:W-:-:S04]  /*00a0*/  VIMNMX R2, PT, PT, R18, R0, !PT ;  /* 0x0000000012027248 */ /* 0x000fc80007fe0100 */
[----:B-1----:R-:W-:-:S13]  /*00b0*/  ISETP.GE.AND P0, PT, R2, UR6, PT ;  /* 0x0000000602007c0c */ /* 0x002fda000bf06270 */
[----:B------:R-:W-:Y:S05]  /*00c0*/  @P0 EXIT ;  /* 0x000000000000094d */ /* 0x000fea0003800000 */
[----:B------:R-:W-:Y:S01]  /*00d0*/  UIADD3 UR8, UPT, UPT, UR6, -0x1, URZ ;  /* 0xffffffff06087890 */ /* 0x000fe2000fffe0ff */
[----:B------:R-:W0:Y:S01]  /*00e0*/  LDC.64 R2, c[0x0][0x380] ;  /* 0x0000e000ff027b82 */ /* 0x000e220000000a00 */
[C---:B------:R-:W-:Y:S01]  /*00f0*/  ISETP.GE.AND P0, PT, R18.reuse, 0x1, PT ;  /* 0x000000011200780c */ /* 0x040fe20003f06270 */
[----:B------:R-:W1:Y:S01]  /*0100*/  LDCU.64 UR12, c[0x0][0x358] ;  /* 0x00006b00ff0c77ac */ /* 0x000e620008000a00 */
[----:B------:R-:W-:Y:S01]  /*0110*/  IMAD.U32 R5, RZ, RZ, UR6 ;  /* 0x00000006ff057e24 */ /* 0x000fe2000f8e00ff */
[----:B------:R-:W-:Y:S02]  /*0120*/  CS2R R16, SRZ ;  /* 0x0000000000107805 */ /* 0x000fe4000001ff00 */
[----:B------:R-:W-:Y:S01]  /*0130*/  ISETP.GE.AND P3, PT, R18, UR8, PT ;  /* 0x0000000812007c0c */ /* 0x000fe2000bf66270 */
[----:B------:R-:W-:-:S03]  /*0140*/  IMAD R15, R0, UR6, R18 ;  /* 0x00000006000f7c24 */ /* 0x000fc6000f8e0212 */
[C---:B------:R-:W-:Y:S02]  /*0150*/  ISETP.EQ.OR P2, PT, R0.reuse, RZ, P3 ;  /* 0x000000ff0000720c */ /* 0x040fe40001f42670 */
[----:B------:R-:W-:Y:S02]  /*0160*/  ISETP.GE.U32.OR P1, PT, R0, UR8, P3 ;  /* 0x0000000800007c0c */ /* 0x000fe40009f26470 */
[----:B------:R-:W-:-:S09]  /*0170*/  @P0 VIADD R7, R15, 0xffffffff ;  /* 0xffffffff0f070836 */ /* 0x000fd20000000000 */
[----:B------:R-:W2:Y:S01]  /*0180*/  @!P2 LDC.64 R8, c[0x0][0x380] ;  /* 0x0000e000ff08ab82 */ /* 0x000ea20000000a00 */
[----:B------:R-:W-:Y:S01]  /*0190*/  @!P2 IMAD R13, R0, UR6, -R5 ;  /* 0x00000006000dac24 */ /* 0x000fe2000f8e0a05 */
[----:B------:R-:W-:Y:S01]  /*01a0*/  @!P2 SHF.R.S32.HI R4, RZ, 0x1f, R18 ;  /* 0x0000001fff04a819 */ /* 0x000fe20000011412 */
[----:B0-----:R-:W-:-:S03]  /*01b0*/  @P0 IMAD.WIDE.U32 R6, R7, 0x8, R2 ;  /* 0x0000000807060825 */ /* 0x001fc600078e0002 */
[----:B------:R-:W-:Y:S01]  /*01c0*/  @!P2 IADD3 R12, P4, PT, R18, R13, RZ ;  /* 0x0000000d120ca210 */ /* 0x000fe20007f9e0ff */
[C---:B------:R-:W-:Y:S01]  /*01d0*/  @!P1 IMAD R19, R0.reuse, UR6, R5 ;  /* 0x0000000600139c24 */ /* 0x040fe2000f8e0205 */
[----:B------:R-:W0:Y:S01]  /*01e0*/  @!P1 LDC.64 R10, c[0x0][0x380] ;  /* 0x0000e000ff0a9b82 */ /* 0x000e220000000a00 */
[----:B-1----:R1:W5:Y:S01]  /*01f0*/  @P0 LDG.E.64 R16, desc[UR12][R6.64] ;  /* 0x0000000c06100981 */ /* 0x002362000c1e1b00 */
[----:B------:R-:W-:Y:S02]  /*0200*/  @!P2 LEA.HI.X.SX32 R4, R13, R4, 0x1, P4 ;  /* 0x000000040d04a211 */ /* 0x000fe400020f0eff */
[C---:B------:R-:W-:Y:S02]  /*0210*/  ISETP.GE.U32.AND P4, PT, R0.reuse, UR8, PT ;  /* 0x0000000800007c0c */ /* 0x040fe4000bf86070 */
[----:B------:R-:W-:Y:S02]  /*0220*/  ISETP.EQ.OR P0, PT, R0, RZ, !P0 ;  /* 0x000000ff0000720c */ /* 0x000fe40004702670 */
[----:B------:R-:W-:-:S02]  /*0230*/  @!P1 SHF.R.S32.HI R13, RZ, 0x1f, R19 ;  /* 0x0000001fff0d9819 */ /* 0x000fc40000011413 */
[----:B--2---:R-:W-:-:S04]  /*0240*/  @!P2 LEA R8, P5, R12, R8, 0x3 ;  /* 0x000000080c08a211 */ /* 0x004fc800078a18ff */
[----:B------:R-:W-:Y:S02]  /*0250*/  @!P2 LEA.HI.X R9, R12, R9, R4, 0x3, P5 ;  /* 0x000000090c09a211 */ /* 0x000fe400028f1c04 */
[C---:B------:R-:W-:Y:S02]  /*0260*/  @!P1 IADD3 R4, P6, PT, R18.reuse, R19, RZ ;  /* 0x0000001312049210 */ /* 0x040fe40007fde0ff */
[----:B------:R-:W-:Y:S01]  /*0270*/  ISETP.LT.OR P5, PT, R18, 0x1, P4 ;  /* 0x000000011200780c */ /* 0x000fe200027a1670 */
[----:B------:R-:W-:Y:S01]  /*0280*/  @!P0 IMAD R25, R0, UR6, -R5 ;  /* 0x0000000600198c24 */ /* 0x000fe2000f8e0a05 */
[----:B------:R-:W-:Y:S01]  /*0290*/  @!P1 LEA.HI.X.SX32 R13, R18, R13, 0x1, P6 ;  /* 0x0000000d120d9211 */ /* 0x000fe200030f0eff */
[----:B------:R-:W-:Y:S01]  /*02a0*/  IMAD.MOV.U32 R14, RZ, RZ, RZ ;  /* 0x000000ffff0e7224 */ /* 0x000fe200078e00ff */
[C---:B0-----:R-:W-:Y:S01]  /*02b0*/  @!P1 LEA R10, P6, R4.reuse, R10, 0x3 ;  /* 0x0000000a040a9211 */ /* 0x041fe200078c18ff */
[----:B------:R-:W2:Y:S03]  /*02c0*/  @!P2 LDG.E.U8 R8, desc[UR12][R8.64+0xf] ;  /* 0x00000f0c0808a981 */ /* 0x000ea6000c1e1100 */
[----:B------:R-:W-:-:S02]  /*02d0*/  @!P1 LEA.HI.X R11, R4, R11, R13, 0x3, P6 ;  /* 0x0000000b040b9211 */ /* 0x000fc400030f1c0d */
[----:B------:R-:W-:Y:S02]  /*02e0*/  ISETP.NE.AND P6, PT, R0, RZ, PT ;  /* 0x000000ff0000720c */ /* 0x000fe40003fc5270 */
[----:B------:R-:W-:Y:S01]  /*02f0*/  @!P0 IADD3 R25, PT, PT, R18, -0x1, R25 ;  /* 0xffffffff12198810 */ /* 0x000fe20007ffe019 */
[----:B-1----:R-:W-:Y:S01]  /*0300*/  @!P5 IMAD R7, R0, UR6, R5 ;  /* 0x000000060007dc24 */ /* 0x002fe2000f8e0205 */
[----:B------:R0:W3:Y:S03]  /*0310*/  @!P1 LDG.E R10, desc[UR12][R10.64+0x8] ;  /* 0x0000080c0a0a9981 */ /* 0x0000e6000c1e1900 */
[----:B------:R-:W-:Y:S01]  /*0320*/  @!P0 IMAD.WIDE.U32 R24, R25, 0x8, R2 ;  /* 0x0000000819188825 */ /* 0x000fe200078e0002 */
[----:B------:R-:W-:-:S05]  /*0330*/  @!P5 IADD3 R7, PT, PT, R18, -0x1, R7 ;  /* 0xffffffff1207d810 */ /* 0x000fca0007ffe007 */
[----:B------:R-:W-:Y:S02]  /*0340*/  @P6 IMAD R13, R0, UR6, -R5 ;  /* 0x00000006000d6c24 */ /* 0x000fe4000f8e0a05 */
[--C-:B------:R-:W-:Y:S01]  /*0350*/  @!P5 IMAD.WIDE.U32 R26, R7, 0x8, R2.reuse ;  /* 0x00000008071ad825 */ /* 0x100fe200078e0002 */
[----:B------:R-:W4:Y:S03]  /*0360*/  @!P0 LDG.E R0, desc[UR12][R24.64+0x4] ;  /* 0x0000040c18008981 */ /* 0x000f26000c1e1900 */
[----:B------:R-:W-:Y:S01]  /*0370*/  IMAD.WIDE R6, R15, 0x8, R2 ;  /* 0x000000080f067825 */ /* 0x000fe200078e0202 */
[----:B------:R-:W2:Y:S03]  /*0380*/  @!P5 LDG.E.U8 R12, desc[UR12][R26.64] ;  /* 0x0000000c1a0cd981 */ /* 0x000ea6000c1e1100 */
[----:B------:R-:W-:-:S02]  /*0390*/  @P6 IMAD.IADD R13, R18, 0x1, R13 ;  /* 0x00000001120d6824 */ /* 0x000fc400078e020d */
[----:B------:R-:W-:Y:S02]  /*03a0*/  @!P4 IMAD.WIDE R22, R5, 0x8, R6 ;  /* 0x000000080516c825 */ /* 0x000fe400078e0206 */
[----:B------:R1:W5:Y:S02]  /*03b0*/  LDG.E.64 R4, desc[UR12][R6.64] ;  /* 0x0000000c06047981 */ /* 0x000364000c1e1b00 */
[----:B------:R-:W-:Y:S01]  /*03c0*/  @P6 IMAD.WIDE R20, R13, 0x8, R2 ;  /* 0x000000080d146825 */ /* 0x000fe200078e0202 */
[----:B------:R-:W-:Y:S01]  /*03d0*/  CS2R R2, SRZ ;  /* 0x0000000000027805 */ /* 0x000fe2000001ff00 */
[----:B------:R1:W5:Y:S02]  /*03e0*/  @!P4 LDG.E R14, desc[UR12][R22.64] ;  /* 0x0000000c160ec981 */ /* 0x000364000c1e1900 */
[----:B------:R-:W-:-:S03]  /*03f0*/  IMAD.MOV.U32 R13, RZ, RZ, RZ ;  /* 0x000000ffff0d7224 */ /* 0x000fc600078e00ff */
[----:B------:R1:W5:Y:S04]  /*0400*/  @!P3 LDG.E.64 R2, desc[UR12][R6.64+0x8] ;  /* 0x0000080c0602b981 */ /* 0x000368000c1e1b00 */
[----:B------:R1:W5:Y:S01]  /*0410*/  @P6 LDG.E.U8 R13, desc[UR12][R20.64+0x7] ;  /* 0x0000070c140d6981 */ /* 0x000362000c1e1100 */
[----:B------:R-:W-:Y:S01]  /*0420*/  PRMT R19, RZ, 0x5410, RZ ;  /* 0x00005410ff137816 */ /* 0x000fe200000000ff */
[----:B0-----:R-:W-:Y:S01]  /*0430*/  IMAD.MOV.U32 R11, RZ, RZ, RZ ;  /* 0x000000ffff0b7224 */ /* 0x001fe200078e00ff */
[----:B------:R-:W-:Y:S01]  /*0440*/  UMOV UR4, URZ ;  /* 0x000000ff00047c82 */ /* 0x000fe20008000000 */
[----:B------:R-:W-:Y:S01]  /*0450*/  UMOV UR9, 0x7 ;  /* 0x0000000700097882 */ /* 0x000fe20000000000 */
[----:B------:R-:W-:Y:S01]  /*0460*/  UMOV UR10, 0xfffffff8 ;  /* 0xfffffff8000a7882 */ /* 0x000fe20000000000 */
[----:B------:R-:W-:Y:S01]  /*0470*/  UMOV UR11, 0x8 ;  /* 0x00000008000b7882 */ /* 0x000fe20000000000 */
[----:B---3--:R-:W-:Y:S01]  /*0480*/  @!P1 LOP3.LUT R11, R10, 0x1, RZ, 0xc0, !PT ;  /* 0x000000010a0b9812 */ /* 0x008fe200078ec0ff */
[----:B------:R-:W-:Y:S01]  /*0490*/  IMAD.MOV.U32 R10, RZ, RZ, RZ ;  /* 0x000000ffff0a7224 */ /* 0x000fe200078e00ff */
[----:B----4-:R-:W-:-:S02]  /*04a0*/  @!P0 SHF.R.U32.HI R9, RZ, 0x1f, R0 ;  /* 0x0000001fff098819 */ /* 0x010fc40000011600 */
[----:B--2---:R-:W-:Y:S02]  /*04b0*/  @!P5 SHF.R.U32.HI R0, RZ, 0x7, R12 ;  /* 0x00000007ff00d819 */ /* 0x004fe4000001160c */
[----:B------:R-:W-:Y:S01]  /*04c0*/  @!P0 PRMT R19, R19, 0x5410, R9 ;  /* 0x0000541013138816 */ /* 0x000fe20000000009 */
[----:B------:R-:W-:Y:S01]  /*04d0*/  IMAD.MOV.U32 R12, RZ, RZ, RZ ;  /* 0x000000ffff0c7224 */ /* 0x000fe200078e00ff */
[----:B------:R-:W-:Y:S01]  /*04e0*/  @!P2 LOP3.LUT R12, R8, 0x1, RZ, 0xc0, !PT ;  /* 0x00000001080ca812 */ /* 0x000fe200078ec0ff */
[----:B------:R-:W-:Y:S01]  /*04f0*/  IMAD.MOV.U32 R9, RZ, RZ, RZ ;  /* 0x000000ffff097224 */ /* 0x000fe200078e00ff */
[----:B-1----:R-:W-:-:S07]  /*0500*/  @!P5 PRMT R19, R0, 0x7610, R19 ;  /* 0x000076100013d816 */ /* 0x002fce0000000013 */
.L_x_18:
[----:B------:R-:W-:Y:S01]  /*0510*/  UISETP.NE.AND UP0, UPT, UR9, 0x7, UPT ;  /* 0x000000070900788c */ /* 0x000fe2000bf05270 */
[----:B-----5:R-:W-:Y:S01]  /*0520*/  IMAD.MOV.U32 R22, RZ, RZ, R13 ;  /* 0x000000ffff167224 */ /* 0x020fe200078e000d */
[----:B------:R-:W-:Y:S01]  /*0530*/  PRMT R6, R19, 0x7632, R6 ;  /* 0x0000763213067816 */ /* 0x000fe20000000006 */
[----:B------:R-:W-:Y:S01]  /*0540*/  IMAD.MOV.U32 R7, RZ, RZ, R12 ;  /* 0x000000ffff077224 */ /* 0x000fe200078e000c */
[----:B------:R-:W-:-:S05]  /*0550*/  UIADD3 UR10, UPT, UPT, UR10, 0x1, URZ ;  /* 0x000000010a0a7890 */ /* 0x000fca000fffe0ff */
[----:B------:R-:W-:Y:S07]  /*0560*/  BRA.U !UP0, `(.L_x_0) ;  /* 0x0000000108307547 */ /* 0x000fee000b800000 */
[----:B------:R-:W-:Y:S01]  /*0570*/  UIADD3 UR5, UPT, UPT, UR4, -0x8, URZ ;  /* 0xfffffff804057890 */ /* 0x000fe2000fffe0ff */
[C---:B------:R-:W-:Y:S01]  /*0580*/  ISETP.GE.AND P1, PT, R18.reuse, UR8, PT ;  /* 0x0000000812007c0c */ /* 0x040fe2000bf26270 */
[----:B------:R-:W-:Y:S01]  /*0590*/  IMAD.MOV.U32 R7, RZ, RZ, RZ ;  /* 0x000000ffff077224 */ /* 0x000fe200078e00ff */
[----:B------:R-:W-:-:S03]  /*05a0*/  ISETP.GT.AND P0, PT, R18, RZ, PT ;  /* 0x000000ff1200720c */ /* 0x000fc60003f04270 */
[----:B------:R-:W-:Y:S02]  /*05b0*/  SHF.R.U64 R0, R16, UR5, R17 ;  /* 0x0000000510007c19 */ /* 0x000fe40008001211 */
[----:B------:R-:W-:Y:S02]  /*05c0*/  SHF.R.U64 R22, R4, UR5, R5 ;  /* 0x0000000504167c19 */ /* 0x000fe40008001205 */
[----:B------:R-:W-:-:S04]  /*05d0*/  LOP3.LUT R0, R0, 0x80, RZ, 0xc0, !PT ;  /* 0x0000008000007812 */ /* 0x000fc800078ec0ff */
[----:B------:R-:W-:Y:S02]  /*05e0*/  SHF.R.U32.HI R0, RZ, 0x7, R0 ;  /* 0x00000007ff007819 */ /* 0x000fe40000011600 */
[----:B------:R-:W-:Y:S02]  /*05f0*/  @!P1 SHF.R.U64 R6, R2, UR5, R3 ;  /* 0x0000000502069c19 */ /* 0x000fe40008001203 */
[----:B------:R-:W-:Y:S02]  /*0600*/  SEL R0, R0, RZ, P0 ;  /* 0x000000ff00007207 */ /* 0x000fe40000000000 */
[----:B------:R-:W-:Y:S02]  /*0610*/  @!P1 LOP3.LUT R7, R6, 0x1, RZ, 0xc0, !PT ;  /* 0x0000000106079812 */ /* 0x000fe400078ec0ff */
[----:B------:R-:W-:-:S07]  /*0620*/  PRMT R6, R0, 0x7610, R6 ;  /* 0x0000761000067816 */ /* 0x000fce0000000006 */
.L_x_0:
[----:B------:R-:W-:Y:S01]  /*0630*/  UISETP.NE.AND UP0, UPT, UR10, URZ, UPT ;  /* 0x000000ff0a00728c */ /* 0x000fe2000bf05270 */
[----:B------:R-:W-:Y:S01]  /*0640*/  IMAD.MOV.U32 R20, RZ, RZ, R14 ;  /* 0x000000ffff147224 */ /* 0x000fe200078e000e */
[----:B------:R-:W-:Y:S01]  /*0650*/  UIADD3 UR5, UPT, UPT, UR11, -0x8, URZ ;  /* 0xfffffff80b057890 */ /* 0x000fe2000fffe0ff */
[----:B------:R-:W-:Y:S01]  /*0660*/  PRMT R21, R19, 0x7610, R21 ;  /* 0x0000761013157816 */ /* 0x000fe20000000015 */
[----:B------:R-:W-:-:S04]  /*0670*/  IMAD.MOV.U32 R0, RZ, RZ, R11 ;  /* 0x000000ffff007224 */ /* 0x000fc800078e000b */
[----:B------:R-:W-:Y:S01]  /*0680*/  SHF.R.U64 R8, R4, UR5, R5 ;  /* 0x0000000504087c19 */ /* 0x000fe20008001205 */
[----:B------:R-:W-:Y:S06]  /*0690*/  BRA.U !UP0, `(.L_x_1) ;  /* 0x0000000108287547 */ /* 0x000fec000b800000 */
[----:B------:R-:W-:Y:S02]  /*06a0*/  ISETP.GE.AND P0, PT, R18, UR8, PT ;  /* 0x0000000812007c0c */ /* 0x000fe4000bf06270 */
[----:B------:R-:W-:Y:S02]  /*06b0*/  SHF.R.U64 R0, R16, UR11, R17 ;  /* 0x0000000b10007c19 */ /* 0x000fe40008001211 */
[----:B------:R-:W-:Y:S02]  /*06c0*/  ISETP.GT.AND P1, PT, R18, RZ, PT ;  /* 0x000000ff1200720c */ /* 0x000fe40003f24270 */
[----:B------:R-:W-:-:S04]  /*06d0*/  LOP3.LUT R0, R0, 0x80, RZ, 0xc0, !PT ;  /* 0x0000008000007812 */ /* 0x000fc800078ec0ff */
[----:B------:R-:W-:Y:S01]  /*06e0*/  SHF.R.U32.HI R20, RZ, 0x7, R0 ;  /* 0x00000007ff147819 */ /* 0x000fe20000011600 */
[----:B------:R-:W-:Y:S02]  /*06f0*/  IMAD.MOV.U32 R0, RZ, RZ, RZ ;  /* 0x000000ffff007224 */ /* 0x000fe400078e00ff */
[----:B------:R-:W-:Y:S02]  /*0700*/  @!P0 SHF.R.U64 R23, R2, UR11, R3 ;  /* 0x0000000b02178c19 */ /* 0x000fe40008001203 */
[----:B------:R-:W-:Y:S02]  /*0710*/  SEL R21, R20, RZ, P1 ;  /* 0x000000ff14157207 */ /* 0x000fe40000800000 */
[----:B------:R-:W-:Y:S02]  /*0720*/  SHF.R.U64 R20, R4, UR11, R5 ;  /* 0x0000000b04147c19 */ /* 0x000fe40008001205 */
[----:B------:R-:W-:-:S07]  /*0730*/  @!P0 LOP3.LUT R0, R23, 0x1, RZ, 0xc0, !PT ;  /* 0x0000000117008812 */ /* 0x000fce00078ec0ff */
.L_x_1:
[----:B------:R-:W-:Y:S01]  /*0740*/  IMAD.SHL.U32 R6, R6, 0x200, RZ ;  /* 0x0000020006067824 */ /* 0x000fe200078e00ff */
[----:B------:R-:W-:Y:S01]  /*0750*/  ISETP.GE.AND P0, PT, R18, UR8, PT ;  /* 0x0000000812007c0c */ /* 0x000fe2000bf06270 */
[----:B------:R-:W-:Y:S01]  /*0760*/  IMAD.SHL.U32 R21, R21, 0x200, RZ ;  /* 0x0000020015157824 */ /* 0x000fe200078e00ff */
[----:B------:R-:W-:Y:S01]  /*0770*/  SHF.R.U32.HI R27, RZ, 0x1, R8 ;  /* 0x00000001ff1b7819 */ /* 0x000fe20000011608 */
[----:B------:R-:W-:Y:S01]  /*0780*/  IMAD.SHL.U32 R24, R22, 0x2, RZ ;  /* 0x0000000216187824 */ /* 0x000fe200078e00ff */
[----:B------:R-:W-:Y:S01]  /*0790*/  LOP3.LUT R23, R6, 0x1fffe00, RZ, 0xe2, !PT ;  /* 0x01fffe0006177812 */ /* 0x000fe200078ee2ff */
[----:B------:R-:W-:Y:S01]  /*07a0*/  IMAD.SHL.U32 R26, R20, 0x2, RZ ;  /* 0x00000002141a7824 */ /* 0x000fe200078e00ff */
[----:B------:R-:W-:Y:S01]  /*07b0*/  LOP3.LUT R25, R21, 0x1fffe00, RZ, 0xe2, !PT ;  /* 0x01fffe0015197812 */ /* 0x000fe200078ee2ff */
[----:B------:R-:W-:Y:S01]  /*07c0*/  UMOV UR7, URZ ;  /* 0x000000ff00077c82 */ /* 0x000fe20008000000 */
[C-C-:B------:R-:W-:Y:S01]  /*07d0*/  LOP3.LUT R6, R23.reuse, 0x1fe, R24.reuse, 0xf8, !PT ;  /* 0x000001fe17067812 */ /* 0x140fe200078ef818 */
[----:B------:R-:W-:Y:S01]  /*07e0*/  BSSY.RECONVERGENT B0, `(.L_x_2) ;  /* 0x000001e000007945 */ /* 0x000fe20003800200 */
[----:B------:R-:W-:-:S02]  /*07f0*/  LOP3.LUT R23, R23, 0xffff, R24, 0x48, !PT ;  /* 0x0000ffff17177812 */ /* 0x000fc400078e4818 */
[C-C-:B------:R-:W-:Y:S02]  /*0800*/  LOP3.LUT R21, R25.reuse, 0x1fe, R26.reuse, 0xf8, !PT ;  /* 0x000001fe19157812 */ /* 0x140fe400078ef81a */
[----:B------:R-:W-:Y:S02]  /*0810*/  LOP3.LUT R24, R25, 0xffff, R26, 0x48, !PT ;  /* 0x0000ffff19187812 */ /* 0x000fe400078e481a */
[----:B------:R-:W-:Y:S02]  /*0820*/  SHF.R.U64 R25, R2, UR5, R3 ;  /* 0x0000000502197c19 */ /* 0x000fe40008001203 */
[----:B------:R-:W-:Y:S02]  /*0830*/  SHF.R.U32.HI R22, RZ, 0x1, R22 ;  /* 0x00000001ff167819 */ /* 0x000fe40000011616 */
[----:B------:R-:W-:Y:S02]  /*0840*/  LOP3.LUT R25, R25, 0x1, RZ, 0xc0, !PT ;  /* 0x0000000119197812 */ /* 0x000fe400078ec0ff */
[----:B------:R-:W-:-:S02]  /*0850*/  SHF.R.U32.HI R23, RZ, 0x1, R23 ;  /* 0x00000001ff177819 */ /* 0x000fc40000011617 */
[----:B------:R-:W-:Y:S02]  /*0860*/  SEL R25, R25, RZ, !P0 ;  /* 0x000000ff19197207 */ /* 0x000fe40004000000 */
[----:B------:R-:W-:Y:S02]  /*0870*/  SHF.R.U32.HI R26, RZ, 0x1, R24 ;  /* 0x00000001ff1a7819 */ /* 0x000fe40000011618 */
[----:B------:R-:W-:Y:S02]  /*0880*/  IADD3 R24, PT, PT, R0, R25, R7 ;  /* 0x0000001900187210 */ /* 0x000fe40007ffe007 */
[----:B------:R-:W-:Y:S02]  /*0890*/  LOP3.LUT R22, R22, 0x1, RZ, 0xc0, !PT ;  /* 0x0000000116167812 */ /* 0x000fe400078ec0ff */
[----:B------:R-:W-:Y:S02]  /*08a0*/  LOP3.LUT R25, R23, 0x1, RZ, 0xc0, !PT ;  /* 0x0000000117197812 */ /* 0x000fe400078ec0ff */
[----:B------:R-:W-:-:S02]  /*08b0*/  LOP3.LUT R23, R27, 0x1, RZ, 0xc0, !PT ;  /* 0x000000011b177812 */ /* 0x000fc400078ec0ff */
[--C-:B------:R-:W-:Y:S02]  /*08c0*/  IADD3 R27, PT, PT, R22, R24, R25.reuse ;  /* 0x00000018161b7210 */ /* 0x100fe40007ffe019 */
[----:B------:R-:W-:Y:S02]  /*08d0*/  LOP3.LUT R26, R26, 0x1, RZ, 0xc0, !PT ;  /* 0x000000011a1a7812 */ /* 0x000fe400078ec0ff */
[----:B------:R-:W-:Y:S02]  /*08e0*/  LOP3.LUT R24, R8, 0x1, RZ, 0xc0, !PT ;  /* 0x0000000108187812 */ /* 0x000fe400078ec0ff */
[----:B------:R-:W-:Y:S02]  /*08f0*/  SHF.R.U32.HI R20, RZ, 0x1, R20 ;  /* 0x00000001ff147819 */ /* 0x000fe40000011614 */
[C---:B------:R-:W-:Y:S02]  /*0900*/  IADD3 R24, PT, PT, R26.reuse, R24, R25 ;  /* 0x000000181a187210 */ /* 0x040fe40007ffe019 */
[----:B------:R-:W-:-:S02]  /*0910*/  IADD3 R26, PT, PT, R26, R27, R23 ;  /* 0x0000001b1a1a7210 */ /* 0x000fc40007ffe017 */
[----:B------:R-:W-:Y:S02]  /*0920*/  LOP3.LUT R25, R20, 0x1, RZ, 0xc0, !PT ;  /* 0x0000000114197812 */ /* 0x000fe400078ec0ff */
[----:B------:R-:W-:Y:S02]  /*0930*/  LOP3.LUT R7, R6, R7, RZ, 0xfc, !PT ;  /* 0x0000000706077212 */ /* 0x000fe400078efcff */
[----:B------:R-:W-:Y:S01]  /*0940*/  LOP3.LUT R6, R21, R0, RZ, 0xfc, !PT ;  /* 0x0000000015067212 */ /* 0x000fe200078efcff */
[----:B------:R-:W-:Y:S02]  /*0950*/  IMAD.IADD R20, R25, 0x1, R26 ;  /* 0x0000000119147824 */ /* 0x000fe400078e021a */
[----:B------:R-:W-:-:S03]  /*0960*/  IMAD.MOV.U32 R26, RZ, RZ, 0x1 ;  /* 0x00000001ff1a7424 */ /* 0x000fc600078e00ff */
[----:B------:R-:W-:-:S13]  /*0970*/  ISETP.NE.AND P0, PT, R20, 0x3, PT ;  /* 0x000000031400780c */ /* 0x000fda0003f05270 */
[----:B------:R-:W-:Y:S05]  /*0980*/  @!P0 BRA `(.L_x_3) ;  /* 0x00000000000c8947 */ /* 0x000fea0003800000 */
[----:B------:R-:W-:-:S13]  /*0990*/  ISETP.NE.AND P0, PT, R20, 0x2, PT ;  /* 0x000000021400780c */ /* 0x000fda0003f05270 */
[----:B------:R-:W-:Y:S01]  /*09a0*/  @!P0 LOP3.LUT R26, R8, 0x1, RZ, 0xc0, !PT ;  /* 0x00000001081a8812 */ /* 0x000fe200078ec0ff */
[----:B------:R-:W-:-:S07]  /*09b0*/  @P0 IMAD.MOV.U32 R26, RZ, RZ, RZ ;  /* 0x000000ffff1a0224 */ /* 0x000fce00078e00ff */
.L_x_3:
[----:B------:R-:W-:Y:S05]  /*09c0*/  BSYNC.RECONVERGENT B0 ;  /* 0x0000000000007941 */ /* 0x000fea0003800200 */
.L_x_2:
[----:B------:R-:W-:Y:S01]  /*09d0*/  SHF.R.U32.HI R21, RZ, 0x3, R7 ;  /* 0x00000003ff157819 */ /* 0x000fe20000011607 */
[----:B------:R-:W-:Y:S01]  /*09e0*/  IMAD.SHL.U32 R0, R8, 0x2, RZ ;  /* 0x0000000208007824 */ /* 0x000fe200078e00ff */
[----:B------:R-:W-:Y:S01]  /*09f0*/  UMOV UR6, URZ ;  /* 0x000000ff00067c82 */ /* 0x000fe20008000000 */
[----:B------:R-:W-:Y:S01]  /*0a00*/  BSSY.RECONVERGENT B0, `(.L_x_4) ;  /* 0x0000010000007945 */ /* 0x000fe20003800200 */
[----:B------:R-:W-:Y:S02]  /*0a10*/  LOP3.LUT R21, R21, 0x1, RZ, 0xc0, !PT ;  /* 0x0000000115157812 */ /* 0x000fe400078ec0ff */
[----:B------:R-:W-:Y:S02]  /*0a20*/  SHF.R.U32.HI R20, RZ, 0x3, R0 ;  /* 0x00000003ff147819 */ /* 0x000fe40000011600 */
[----:B------:R-:W-:Y:S02]  /*0a30*/  IADD3 R27, PT, PT, R21, R24, R22 ;  /* 0x00000018151b7210 */ /* 0x000fe40007ffe016 */
[----:B------:R-:W-:-:S02]  /*0a40*/  LOP3.LUT R20, R20, 0x1, RZ, 0xc0, !PT ;  /* 0x0000000114147812 */ /* 0x000fc400078ec0ff */
[----:B------:R-:W-:Y:S02]  /*0a50*/  SHF.R.U32.HI R24, RZ, 0x3, R6 ;  /* 0x00000003ff187819 */ /* 0x000fe40000011606 */
[C---:B------:R-:W-:Y:S02]  /*0a60*/  IADD3 R27, PT, PT, R25.reuse, R27, R20 ;  /* 0x0000001b191b7210 */ /* 0x040fe40007ffe014 */
[----:B------:R-:W-:Y:S02]  /*0a70*/  LOP3.LUT R24, R24, 0x1, RZ, 0xc0, !PT ;  /* 0x0000000118187812 */ /* 0x000fe400078ec0ff */
[----:B------:R-:W-:Y:S01]  /*0a80*/  IADD3 R22, PT, PT, R25, R23, R22 ;  /* 0x0000001719167210 */ /* 0x000fe20007ffe016 */
[----:B------:R-:W-:Y:S02]  /*0a90*/  IMAD.MOV.U32 R23, RZ, RZ, 0x2 ;  /* 0x00000002ff177424 */ /* 0x000fe400078e00ff */
[----:B------:R-:W-:-:S05]  /*0aa0*/  IMAD.IADD R27, R24, 0x1, R27 ;  /* 0x00000001181b7824 */ /* 0x000fca00078e021b */
[----:B------:R-:W-:-:S13]  /*0ab0*/  ISETP.NE.AND P0, PT, R27, 0x3, PT ;  /* 0x000000031b00780c */ /* 0x000fda0003f05270 */
[----:B------:R-:W-:Y:S05]  /*0ac0*/  @!P0 BRA `(.L_x_5) ;  /* 0x00000000000c8947 */ /* 0x000fea0003800000 */
[----:B------:R-:W-:-:S13]  /*0ad0*/  ISETP.NE.AND P0, PT, R27, 0x2, PT ;  /* 0x000000021b00780c */ /* 0x000fda0003f05270 */
[----:B------:R-:W-:Y:S01]  /*0ae0*/  @!P0 LOP3.LUT R23, R8, 0x2, RZ, 0xc0, !PT ;  /* 0x0000000208178812 */ /* 0x000fe200078ec0ff */
[----:B------:R-:W-:-:S07]  /*0af0*/  @P0 IMAD.MOV.U32 R23, RZ, RZ, RZ ;  /* 0x000000ffff170224 */ /* 0x000fce00078e00ff */
.L_x_5:
[----:B------:R-:W-:Y:S05]  /*0b00*/  BSYNC.RECONVERGENT B0 ;  /* 0x0000000000007941 */ /* 0x000fea0003800200 */
.L_x_4:
[----:B------:R-:W-:Y:S01]  /*0b10*/  LOP3.LUT R23, R26, R23, RZ, 0xfc, !PT ;  /* 0x000000171a177212 */ /* 0x000fe200078efcff */
[----:B------:R-:W-:Y:S01]  /*0b20*/  UMOV UR5, URZ ;  /* 0x000000ff00057c82 */ /* 0x000fe20008000000 */
[----:B------:R-:W-:Y:S01]  /*0b30*/  SHF.R.U32.HI R26, RZ, 0x4, R7 ;  /* 0x00000004ff1a7819 */ /* 0x000fe20000011607 */
[----:B------:R-:W-:Y:S01]  /*0b40*/  BSSY.RECONVERGENT B0, `(.L_x_6) ;  /* 0x0000010000007945 */ /* 0x000fe20003800200 */
[----:B------:R-:W-:Y:S02]  /*0b50*/  SHF.R.U32.HI R27, RZ, 0x4, R0 ;  /* 0x00000004ff1b7819 */ /* 0x000fe40000011600 */
[----:B------:R-:W-:Y:S02]  /*0b60*/  LOP3.LUT R26, R26, 0x1, RZ, 0xc0, !PT ;  /* 0x000000011a1a7812 */ /* 0x000fe400078ec0ff */
[----:B------:R-:W-:Y:S02]  /*0b70*/  LOP3.LUT R27, R27, 0x1, RZ, 0xc0, !PT ;  /* 0x000000011b1b7812 */ /* 0x000fe400078ec0ff */
[----:B------:R-:W-:-:S02]  /*0b80*/  IADD3 R25, PT, PT, R26, R22, R21 ;  /* 0x000000161a197210 */ /* 0x000fc40007ffe015 */
[----:B------:R-:W-:Y:S02]  /*0b90*/  SHF.R.U32.HI R22, RZ, 0x4, R6 ;  /* 0x00000004ff167819 */ /* 0x000fe40000011606 */
[----:B------:R-:W-:Y:S02]  /*0ba0*/  IADD3 R25, PT, PT, R24, R25, R27 ;  /* 0x0000001918197210 */ /* 0x000fe40007ffe01b */
        /* <DEDUP_REMOVED lines=9> */
.L_x_7:
[----:B------:R-:W-:Y:S05]  /*0c40*/  BSYNC.RECONVERGENT B0 ;  /* 0x0000000000007941 */ /* 0x000fea0003800200 */
.L_x_6:
[----:B------:R-:W-:Y:S01]  /*0c50*/  SHF.R.U32.HI R25, RZ, 0x5, R7 ;  /* 0x00000005ff197819 */ /* 0x000fe20000011607 */
[----:B------:R-:W-:Y:S01]  /*0c60*/  ULOP3.LUT UR7, UR5, UR7, UR6, 0xfe, !UPT ;  /* 0x0000000705077292 */ /* 0x000fe2000f8efe06 */
[----:B------:R-:W-:Y:S01]  /*0c70*/  LOP3.LUT R20, R23, R20, RZ, 0xfc, !PT ;  /* 0x0000001417147212 */ /* 0x000fe200078efcff */
[----:B------:R-:W-:Y:S01]  /*0c80*/  BSSY.RECONVERGENT B0, `(.L_x_8) ;  /* 0x0000011000007945 */ /* 0x000fe20003800200 */
[----:B------:R-:W-:Y:S01]  /*0c90*/  LOP3.LUT R25, R25, 0x1, RZ, 0xc0, !PT ;  /* 0x0000000119197812 */ /* 0x000fe200078ec0ff */
[----:B------:R-:W-:Y:S01]  /*0ca0*/  UMOV UR6, URZ ;  /* 0x000000ff00067c82 */ /* 0x000fe20008000000 */
[----:B------:R-:W-:Y:S01]  /*0cb0*/  SHF.R.U32.HI R23, RZ, 0x5, R0 ;  /* 0x00000005ff177819 */ /* 0x000fe20000011600 */
[----:B------:R-:W-:Y:S01]  /*0cc0*/  IMAD.MOV.U32 R29, RZ, RZ, 0x8 ;  /* 0x00000008ff1d7424 */ /* 0x000fe200078e00ff */
[----:B------:R-:W-:Y:S02]  /*0cd0*/  IADD3 R21, PT, PT, R25, R21, R26 ;  /* 0x0000001519157210 */ /* 0x000fe40007ffe01a */
[----:B------:R-:W-:-:S02]  /*0ce0*/  LOP3.LUT R23, R23, 0x1, RZ, 0xc0, !PT ;  /* 0x0000000117177812 */ /* 0x000fc400078ec0ff */
[----:B------:R-:W-:Y:S02]  /*0cf0*/  SHF.R.U32.HI R24, RZ, 0x5, R6 ;  /* 0x00000005ff187819 */ /* 0x000fe40000011606 */
[----:B------:R-:W-:Y:S02]  /*0d00*/  IADD3 R21, PT, PT, R22, R21, R23 ;  /* 0x0000001516157210 */ /* 0x000fe40007ffe017 */
[----:B------:R-:W-:Y:S02]  /*0d10*/  LOP3.LUT R24, R24, 0x1, RZ, 0xc0, !PT ;  /* 0x0000000118187812 */ /* 0x000fe400078ec0ff */
[----:B------:R-:W-:-:S03]  /*0d20*/  IADD3 R27, PT, PT, R22, R27, R26 ;  /* 0x0000001b161b7210 */ /* 0x000fc60007ffe01a */
[----:B------:R-:W-:-:S05]  /*0d30*/  IMAD.IADD R21, R24, 0x1, R21 ;  /* 0x0000000118157824 */ /* 0x000fca00078e0215 */
[----:B------:R-:W-:-:S13]  /*0d40*/  ISETP.NE.AND P0, PT, R21, 0x3, PT ;  /* 0x000000031500780c */ /* 0x000fda0003f05270 */
[----:B------:R-:W-:Y:S05]  /*0d50*/  @!P0 BRA `(.L_x_9) ;  /* 0x00000000000c8947 */ /* 0x000fea0003800000 */
[----:B------:R-:W-:-:S13]  /*0d60*/  ISETP.NE.AND P0, PT, R21, 0x2, PT ;  /* 0x000000021500780c */ /* 0x000fda0003f05270 */
[----:B------:R-:W-:Y:S01]  /*0d70*/  @!P0 LOP3.LUT R29, R8, 0x8, RZ, 0xc0, !PT ;  /* 0x00000008081d8812 */ /* 0x000fe200078ec0ff */
[----:B------:R-:W-:-:S07]  /*0d80*/  @P0 IMAD.MOV.U32 R29, RZ, RZ, RZ ;  /* 0x000000ffff1d0224 */ /* 0x000fce00078e00ff */
.L_x_9:
[----:B------:R-:W-:Y:S05]  /*0d90*/  BSYNC.RECONVERGENT B0 ;  /* 0x0000000000007941 */ /* 0x000fea0003800200 */
.L_x_8:
[----:B------:R-:W-:Y:S01]  /*0da0*/  SHF.R.U32.HI R22, RZ, 0x6, R7 ;  /* 0x00000006ff167819 */ /* 0x000fe20000011607 */
[----:B------:R-:W-:Y:S01]  /*0db0*/  UMOV UR5, URZ ;  /* 0x000000ff00057c82 */ /* 0x000fe20008000000 */
[----:B------:R-:W-:Y:S01]  /*0dc0*/  SHF.R.U32.HI R21, RZ, 0x6, R0 ;  /* 0x00000006ff157819 */ /* 0x000fe20000011600 */
[----:B------:R-:W-:Y:S01]  /*0dd0*/  BSSY.RECONVERGENT B0, `(.L_x_10) ;  /* 0x0000010000007945 */ /* 0x000fe20003800200 */
[----:B------:R-:W-:Y:S02]  /*0de0*/  LOP3.LUT R22, R22, 0x1, RZ, 0xc0, !PT ;  /* 0x0000000116167812 */ /* 0x000fe400078ec0ff */
[----:B------:R-:W-:Y:S02]  /*0df0*/  LOP3.LUT R26, R20, R29, RZ, 0xfc, !PT ;  /* 0x0000001d141a7212 */ /* 0x000fe400078efcff */
[----:B------:R-:W-:Y:S02]  /*0e00*/  LOP3.LUT R21, R21, 0x1, RZ, 0xc0, !PT ;  /* 0x0000000115157812 */ /* 0x000fe400078ec0ff */
[----:B------:R-:W-:-:S02]  /*0e10*/  IADD3 R27, PT, PT, R22, R27, R25 ;  /* 0x0000001b161b7210 */ /* 0x000fc40007ffe019 */
[----:B------:R-:W-:Y:S02]  /*0e20*/  SHF.R.U32.HI R20, RZ, 0x6, R6 ;  /* 0x00000006ff147819 */ /* 0x000fe40000011606 */
[----:B------:R-:W-:Y:S02]  /*0e30*/  IADD3 R27, PT, PT, R24, R27, R21 ;  /* 0x0000001b181b7210 */ /* 0x000fe40007ffe015 */
[----:B------:R-:W-:-:S05]  /*0e40*/  LOP3.LUT R20, R20, 0x1, RZ, 0xc0, !PT ;  /* 0x0000000114147812 */ /* 0x000fca00078ec0ff */
[----:B------:R-:W-:Y:S01]  /*0e50*/  IMAD.IADD R28, R20, 0x1, R27 ;  /* 0x00000001141c7824 */ /* 0x000fe200078e021b */
[----:B------:R-:W-:Y:S01]  /*0e60*/  IADD3 R27, PT, PT, R24, R23, R25 ;  /* 0x00000017181b7210 */ /* 0x000fe20007ffe019 */
[----:B------:R-:W-:-:S03]  /*0e70*/  IMAD.MOV.U32 R23, RZ, RZ, 0x10 ;  /* 0x00000010ff177424 */ /* 0x000fc600078e00ff */
[----:B------:R-:W-:-:S13]  /*0e80*/  ISETP.NE.AND P0, PT, R28, 0x3, PT ;  /* 0x000000031c00780c */ /* 0x000fda0003f05270 */
[----:B------:R-:W-:Y:S05]  /*0e90*/  @!P0 BRA `(.L_x_11) ;  /* 0x00000000000c8947 */ /* 0x000fea0003800000 */
[----:B------:R-:W-:-:S13]  /*0ea0*/  ISETP.NE.AND P0, PT, R28, 0x2, PT ;  /* 0x000000021c00780c */ /* 0x000fda0003f05270 */
[----:B------:R-:W-:Y:S01]  /*0eb0*/  @!P0 LOP3.LUT R23, R8, 0x10, RZ, 0xc0, !PT ;  /* 0x0000001008178812 */ /* 0x000fe200078ec0ff */
[----:B------:R-:W-:-:S07]  /*0ec0*/  @P0 IMAD.MOV.U32 R23, RZ, RZ, RZ ;  /* 0x000000ffff170224 */ /* 0x000fce00078e00ff */
.L_x_11:
[----:B------:R-:W-:Y:S05]  /*0ed0*/  BSYNC.RECONVERGENT B0 ;  /* 0x0000000000007941 */ /* 0x000fea0003800200 */
.L_x_10:
[----:B------:R-:W-:Y:S01]  /*0ee0*/  SHF.R.U32.HI R25, RZ, 0x7, R7 ;  /* 0x00000007ff197819 */ /* 0x000fe20000011607 */
[----:B------:R-:W-:Y:S01]  /*0ef0*/  ULOP3.LUT UR7, UR5, UR7, UR6, 0xfe, !UPT ;  /* 0x0000000705077292 */ /* 0x000fe2000f8efe06 */
[----:B------:R-:W-:Y:S01]  /*0f00*/  SHF.R.U32.HI R24, RZ, 0x7, R0 ;  /* 0x00000007ff187819 */ /* 0x000fe20000011600 */
[----:B------:R-:W-:Y:S01]  /*0f10*/  BSSY.RECONVERGENT B0, `(.L_x_12) ;  /* 0x0000011000007945 */ /* 0x000fe20003800200 */
[----:B------:R-:W-:Y:S01]  /*0f20*/  LOP3.LUT R25, R25, 0x1, RZ, 0xc0, !PT ;  /* 0x0000000119197812 */ /* 0x000fe200078ec0ff */
[----:B------:R-:W-:Y:S01]  /*0f30*/  UMOV UR6, URZ ;  /* 0x000000ff00067c82 */ /* 0x000fe20008000000 */
[----:B------:R-:W-:Y:S02]  /*0f40*/  LOP3.LUT R23, R26, R23, RZ, 0xfc, !PT ;  /* 0x000000171a177212 */ /* 0x000fe400078efcff */
        /* <DEDUP_REMOVED lines=13> */
.L_x_13:
[----:B------:R-:W-:Y:S05]  /*1020*/  BSYNC.RECONVERGENT B0 ;  /* 0x0000000000007941 */ /* 0x000fea0003800200 */
.L_x_12:
[----:B------:R-:W-:Y:S01]  /*1030*/  SHF.R.U32.HI R22, RZ, 0x8, R7 ;  /* 0x00000008ff167819 */ /* 0x000fe20000011607 */
[----:B------:R-:W-:Y:S01]  /*1040*/  UMOV UR5, URZ ;  /* 0x000000ff00057c82 */ /* 0x000fe20008000000 */
[----:B------:R-:W-:Y:S01]  /*1050*/  SHF.R.U32.HI R27, RZ, 0x8, R0 ;  /* 0x00000008ff1b7819 */ /* 0x000fe20000011600 */
[----:B------:R-:W-:Y:S01]  /*1060*/  BSSY.RECONVERGENT B0, `(.L_x_14) ;  /* 0x000000e000007945 */ /* 0x000fe20003800200 */
[----:B------:R-:W-:Y:S02]  /*1070*/  LOP3.LUT R0, R22, 0x1, RZ, 0xc0, !PT ;  /* 0x0000000116007812 */ /* 0x000fe400078ec0ff */
[----:B------:R-:W-:Y:S02]  /*1080*/  LOP3.LUT R27, R27, 0x1, RZ, 0xc0, !PT ;  /* 0x000000011b1b7812 */ /* 0x000fe400078ec0ff */
[----:B------:R-:W-:-:S04]  /*1090*/  IADD3 R21, PT, PT, R0, R21, R25 ;  /* 0x0000001500157210 */ /* 0x000fc80007ffe019 */
[----:B------:R-:W-:Y:S02]  /*10a0*/  IADD3 R22, PT, PT, R26, R21, R27 ;  /* 0x000000151a167210 */ /* 0x000fe40007ffe01b */
[----:B------:R-:W-:-:S04]  /*10b0*/  SHF.R.U32.HI R21, RZ, 0x8, R6 ;  /* 0x00000008ff157819 */ /* 0x000fc80000011606 */
[----:B------:R-:W-:-:S05]  /*10c0*/  LOP3.LUT R21, R21, 0x1, RZ, 0xc0, !PT ;  /* 0x0000000115157812 */ /* 0x000fca00078ec0ff */
[----:B------:R-:W-:Y:S02]  /*10d0*/  IMAD.IADD R27, R21, 0x1, R22 ;  /* 0x00000001151b7824 */ /* 0x000fe400078e0216 */
[----:B------:R-:W-:-:S03]  /*10e0*/  IMAD.MOV.U32 R22, RZ, RZ, 0x40 ;  /* 0x00000040ff167424 */ /* 0x000fc600078e00ff */
[----:B------:R-:W-:-:S13]  /*10f0*/  ISETP.NE.AND P0, PT, R27, 0x3, PT ;  /* 0x000000031b00780c */ /* 0x000fda0003f05270 */
[----:B------:R-:W-:Y:S05]  /*1100*/  @!P0 BRA `(.L_x_15) ;  /* 0x00000000000c8947 */ /* 0x000fea0003800000 */
[----:B------:R-:W-:-:S13]  /*1110*/  ISETP.NE.AND P0, PT, R27, 0x2, PT ;  /* 0x000000021b00780c */ /* 0x000fda0003f05270 */
[----:B------:R-:W-:Y:S01]  /*1120*/  @!P0 LOP3.LUT R22, R8, 0x40, RZ, 0xc0, !PT ;  /* 0x0000004008168812 */ /* 0x000fe200078ec0ff */
[----:B------:R-:W-:-:S07]  /*1130*/  @P0 IMAD.MOV.U32 R22, RZ, RZ, RZ ;  /* 0x000000ffff160224 */ /* 0x000fce00078e00ff */
.L_x_15:
[----:B------:R-:W-:Y:S05]  /*1140*/  BSYNC.RECONVERGENT B0 ;  /* 0x0000000000007941 */ /* 0x000fea0003800200 */
.L_x_14:
[----:B------:R-:W-:Y:S01]  /*1150*/  UIADD3 UR14, UPT, UPT, UR11, -0x8, URZ ;  /* 0xfffffff80b0e7890 */ /* 0x000fe2000fffe0ff */
[----:B------:R-:W-:Y:S01]  /*1160*/  IADD3 R25, PT, PT, R26, R24, R25 ;  /* 0x000000181a197210 */ /* 0x000fe20007ffe019 */
[----:B------:R-:W-:Y:S01]  /*1170*/  BSSY.RECONVERGENT B0, `(.L_x_16) ;  /* 0x0000014000007945 */ /* 0x000fe20003800200 */
[----:B------:R-:W-:Y:S02]  /*1180*/  SHF.R.U32.HI R7, RZ, 0x9, R7 ;  /* 0x00000009ff077819 */ /* 0x000fe40000011607 */
[----:B------:R-:W-:Y:S02]  /*1190*/  ISETP.GT.AND P0, PT, R18, RZ, PT ;  /* 0x000000ff1200720c */ /* 0x000fe40003f04270 */
[----:B------:R-:W-:Y:S02]  /*11a0*/  SHF.R.U64 R24, R16, UR14, R17 ;  /* 0x0000000e10187c19 */ /* 0x000fe40008001211 */
[----:B------:R-:W-:Y:S02]  /*11b0*/  LOP3.LUT R7, R7, 0x1, RZ, 0xc0, !PT ;  /* 0x0000000107077812 */ /* 0x000fe400078ec0ff */
[----:B------:R-:W-:-:S02]  /*11c0*/  SHF.R.U32.HI R24, RZ, 0x7, R24 ;  /* 0x00000007ff187819 */ /* 0x000fc40000011618 */
[----:B------:R-:W-:Y:S01]  /*11d0*/  IADD3 R7, PT, PT, R7, R25, R0 ;  /* 0x0000001907077210 */ /* 0x000fe20007ffe000 */
[----:B------:R-:W-:Y:S01]  /*11e0*/  IMAD.MOV.U32 R0, RZ, RZ, 0x80 ;  /* 0x00000080ff007424 */ /* 0x000fe200078e00ff */
[----:B------:R-:W-:Y:S02]  /*11f0*/  LOP3.LUT R24, R24, 0x1, RZ, 0xc0, !PT ;  /* 0x0000000118187812 */ /* 0x000fe400078ec0ff */
[----:B------:R-:W-:Y:S02]  /*1200*/  SHF.R.U32.HI R6, RZ, 0x9, R6 ;  /* 0x00000009ff067819 */ /* 0x000fe40000011606 */
[----:B------:R-:W-:Y:S02]  /*1210*/  SEL R24, R24, RZ, P0 ;  /* 0x000000ff18187207 */ /* 0x000fe40000000000 */
[----:B------:R-:W-:Y:S02]  /*1220*/  LOP3.LUT R6, R6, 0x1, RZ, 0xc0, !PT ;  /* 0x0000000106067812 */ /* 0x000fe400078ec0ff */
[----:B------:R-:W-:-:S05]  /*1230*/  IADD3 R7, PT, PT, R21, R7, R24 ;  /* 0x0000000715077210 */ /* 0x000fca0007ffe018 */
[----:B------:R-:W-:Y:S02]  /*1240*/  IMAD.IADD R7, R6, 0x1, R7 ;  /* 0x0000000106077824 */ /* 0x000fe400078e0207 */
[----:B------:R-:W-:-:S03]  /*1250*/  IMAD.MOV.U32 R6, RZ, RZ, RZ ;  /* 0x000000ffff067224 */ /* 0x000fc600078e00ff */
[----:B------:R-:W-:-:S13]  /*1260*/  ISETP.NE.AND P0, PT, R7, 0x3, PT ;  /* 0x000000030700780c */ /* 0x000fda0003f05270 */
[----:B------:R-:W-:Y:S05]  /*1270*/  @!P0 BRA `(.L_x_17) ;  /* 0x00000000000c8947 */ /* 0x000fea0003800000 */
[----:B------:R-:W-:-:S13]  /*1280*/  ISETP.NE.AND P0, PT, R7, 0x2, PT ;  /* 0x000000020700780c */ /* 0x000fda0003f05270 */
[----:B------:R-:W-:Y:S01]  /*1290*/  @!P0 LOP3.LUT R0, R8, 0x80, RZ, 0xc0, !PT ;  /* 0x0000008008008812 */ /* 0x000fe200078ec0ff */
[----:B------:R-:W-:-:S07]  /*12a0*/  @P0 IMAD.MOV.U32 R0, RZ, RZ, RZ ;  /* 0x000000ffff000224 */ /* 0x000fce00078e00ff */
.L_x_17:
[----:B------:R-:W-:Y:S05]  /*12b0*/  BSYNC.RECONVERGENT B0 ;  /* 0x0000000000007941 */ /* 0x000fea0003800200 */
.L_x_16:
[----:B------:R-:W-:Y:S01]  /*12c0*/  ULOP3.LUT UR5, UR5, UR7, UR6, 0xfe, !UPT ;  /* 0x0000000705057292 */ /* 0x000fe2000f8efe06 */
[----:B------:R-:W-:Y:S01]  /*12d0*/  LOP3.LUT R7, R22, R23, R20, 0xfe, !PT ;  /* 0x0000001716077212 */ /* 0x000fe200078efe14 */
[----:B------:R-:W-:Y:S02]  /*12e0*/  UIADD3 UR9, UPT, UPT, UR9, -0x1, URZ ;  /* 0xffffffff09097890 */ /* 0x000fe4000fffe0ff */
[----:B------:R-:W-:Y:S01]  /*12f0*/  UIADD3 UR4, UPT, UPT, UR4, 0x8, URZ ;  /* 0x0000000804047890 */ /* 0x000fe2000fffe0ff */
[----:B------:R-:W-:Y:S01]  /*1300*/  LOP3.LUT R7, R7, R0, RZ, 0xfc, !PT ;  /* 0x0000000007077212 */ /* 0x000fe200078efcff */
[----:B------:R-:W-:Y:S01]  /*1310*/  UISETP.NE.AND UP0, UPT, UR9, -0x1, UPT ;  /* 0xffffffff0900788c */ /* 0x000fe2000bf05270 */
[----:B------:R-:W-:Y:S01]  /*1320*/  LOP3.LUT R0, R6, UR5, RZ, 0xfc, !PT ;  /* 0x0000000506007c12 */ /* 0x000fe2000f8efcff */
[----:B------:R-:W-:-:S03]  /*1330*/  UIADD3 UR11, UPT, UPT, UR11, 0x8, URZ ;  /* 0x000000080b0b7890 */ /* 0x000fc6000fffe0ff */
[C---:B------:R-:W-:Y:S02]  /*1340*/  SHF.L.U64.HI R0, R7.reuse, UR14, R0 ;  /* 0x0000000e07007c19 */ /* 0x040fe40008010200 */
[----:B------:R-:W-:Y:S02]  /*1350*/  SHF.L.U32 R7, R7, UR14, RZ ;  /* 0x0000000e07077c19 */ /* 0x000fe400080006ff */
[----:B------:R-:W-:Y:S02]  /*1360*/  LOP3.LUT R9, R0, R9, RZ, 0xfc, !PT ;  /* 0x0000000900097212 */ /* 0x000fe400078efcff */
[----:B------:R-:W-:Y:S01]  /*1370*/  LOP3.LUT R10, R7, R10, RZ, 0xfc, !PT ;  /* 0x0000000a070a7212 */ /* 0x000fe200078efcff */
[----:B------:R-:W-:Y:S06]  /*1380*/  BRA.U UP0, `(.L_x_18) ;  /* 0xfffffff100607547 */ /* 0x000fec000b83ffff */
[----:B------:R-:W0:Y:S01]  /*1390*/  LDC.64 R2, c[0x0][0x388] ;  /* 0x0000e200ff027b82 */ /* 0x000e220000000a00 */
[----:B------:R-:W-:Y:S02]  /*13a0*/  IMAD.MOV.U32 R11, RZ, RZ, R9 ;  /* 0x000000ffff0b7224 */ /* 0x000fe400078e0009 */
[----:B0-----:R-:W-:-:S05]  /*13b0*/  IMAD.WIDE R2, R15, 0x8, R2 ;  /* 0x000000080f027825 */ /* 0x001fca00078e0202 */
[----:B------:R-:W-:Y:S01]  /*13c0*/  STG.E.64 desc[UR12][R2.64], R10 ;  /* 0x0000000a02007986 */ /* 0x000fe2000c101b0c */
[----:B------:R-:W-:Y:S05]  /*13d0*/  EXIT ;  /* 0x000000000000794d */ /* 0x000fea0003800000 */
.L_x_19:
[----:B------:R-:W-:-:S00]  /*13e0*/  BRA `(.L_x_19) ;  /* 0xfffffffc00fc7947 */ /* 0x000fc0000383ffff */
[----:B------:R-:W-:-:S00]  /*13f0*/  NOP ;  /* 0x0000000000007918 */ /* 0x000fc00000000000 */
        /* <DEDUP_REMOVED lines=8> */
.L_x_20:


//--------------------- .nv.shared.reserved.0     --------------------------
	.section	.nv.shared.reserved.0,"aw",@nobits
	.weak		__nv_reservedSMEM_offset_0_alias
	.size		__nv_reservedSMEM_offset_0_alias, 0, 64
	.other		__nv_reservedSMEM_offset_0_alias,@"STO_CUDA_RESERVED_SHARED STV_DEFAULT"
__nv_reservedSMEM_offset_0_alias:
	.zero		0
	.zero		64


//--------------------- .nv.constant0._Z19game_of_life_kernelPKmPmi --------------------------
	.section	.nv.constant0._Z19game_of_life_kernelPKmPmi,"a",@progbits
	.sectionflags	@""
	.align	4
.nv.constant0._Z19game_of_life_kernelPKmPmi:
	.zero		916


//--------------------- SYMBOLS --------------------------

	.type		.nv.reservedSmem.offset0,@object
	.size		.nv.reservedSmem.offset0,0x4
